//
// Generated by NVIDIA NVVM Compiler
//
// Compiler Build ID: CL-36424714
// Cuda compilation tools, release 13.0, V13.0.88
// Based on NVVM 20.0.0
//

.version 9.0
.target sm_100
.address_size 64

	// .globl	_Z14hello_from_gpuv
.extern .func  (.param .b32 func_retval0) vprintf
(
	.param .b64 vprintf_param_0,
	.param .b64 vprintf_param_1
)
;
.global .align 1 .b8 $str[27] = {72, 101, 108, 108, 111, 32, 102, 114, 111, 109, 32, 71, 80, 85, 32, 116, 104, 114, 101, 97, 100, 32, 37, 100, 33, 10};

.visible .entry _Z14hello_from_gpuv()
{
	.local .align 8 .b8 	__local_depot0[8];
	.reg .b64 	%SP;
	.reg .b64 	%SPL;
	.reg .b32 	%r<4>;
	.reg .b64 	%rd<5>;

	mov.u64 	%SPL, __local_depot0;
	cvta.local.u64 	%SP, %SPL;
	add.u64 	%rd1, %SP, 0;
	add.u64 	%rd2, %SPL, 0;
	mov.u32 	%r1, %tid.x;
	st.local.u32 	[%rd2], %r1;
	mov.u64 	%rd3, $str;
	cvta.global.u64 	%rd4, %rd3;
	{ // callseq 0, 0
	.param .b64 param0;
	st.param.b64 	[param0], %rd4;
	.param .b64 param1;
	st.param.b64 	[param1], %rd1;
	.param .b32 retval0;
	call.uni (retval0), 
	vprintf, 
	(
	param0, 
	param1
	);
	ld.param.b32 	%r2, [retval0];
	} // callseq 0
	ret;

}


// ===== COMPILED SASS (sm_100) =====

	.target	sm_100

	.elftype	@"ET_EXEC"


//--------------------- .note.nv.tkinfo           --------------------------
	.section	.note.nv.tkinfo,"",@"SHT_NOTE"
	.sectionflags	@"SHF_NOTE_NV_TKINFO"
	.tkinfo
        /*0018*/ 	.word	0x00000002
        /*0030*/ 	.string	""
        /*0030*/ 	.string	"ptxas"
        /*0030*/ 	.string	"Cuda compilation tools, release 13.0, V13.0.88"
        /*0030*/ 	.string	"Build cuda_13.0.r13.0/compiler.36424714_0"
        /*0030*/ 	.string	"-arch sm_100 -m 64 "



//--------------------- .note.nv.cuinfo           --------------------------
	.section	.note.nv.cuinfo,"",@"SHT_NOTE"
	.sectionflags	@"SHF_NOTE_NV_CUINFO"
        /*0018*/ 	.short	0x0002
        /*001a*/ 	.short	0x0064
        /*001c*/ 	.short	0x0082
	.zero		2


//--------------------- .nv.info                  --------------------------
	.section	.nv.info,"",@"SHT_CUDA_INFO"
	.align	4


	//----- nvinfo : EIATTR_REGCOUNT
	.align		4
        /*0000*/ 	.byte	0x04, 0x2f
        /*0002*/ 	.short	(.L_2 - .L_1)
	.align		4
.L_1:
        /*0004*/ 	.word	index@(_Z14hello_from_gpuv)
        /*0008*/ 	.word	0x00000018


	//----- nvinfo : EIATTR_FRAME_SIZE
	.align		4
.L_2:
        /*000c*/ 	.byte	0x04, 0x11
        /*000e*/ 	.short	(.L_4 - .L_3)
	.align		4
.L_3:
        /*0010*/ 	.word	index@(_Z14hello_from_gpuv)
        /*0014*/ 	.word	0x00000008


	//----- nvinfo : EIATTR_MIN_STACK_SIZE
	.align		4
.L_4:
        /*0018*/ 	.byte	0x04, 0x12
        /*001a*/ 	.short	(.L_6 - .L_5)
	.align		4
.L_5:
        /*001c*/ 	.word	index@(_Z14hello_from_gpuv)
        /*0020*/ 	.word	0x00000008
.L_6:


//--------------------- .nv.compat                --------------------------
	.section	.nv.compat,"",@"SHT_CUDA_COMPAT_INFO"
	.align	4
        /*0000*/ 	.byte	0x02, 0x09, 0x00, 0x00, 0x02, 0x02, 0x01, 0x00, 0x02, 0x05, 0x05, 0x00, 0x03, 0x07, 0x01, 0x01
        /*0010*/ 	.byte	0x02, 0x03, 0x00, 0x00, 0x02, 0x06, 0x01, 0x00, 0x04, 0x0b, 0x08, 0x00, 0x09, 0x00, 0x00, 0x00
        /*0020*/ 	.byte	0x00, 0x00, 0x00, 0x00


//--------------------- .nv.info._Z14hello_from_gpuv --------------------------
	.section	.nv.info._Z14hello_from_gpuv,"",@"SHT_CUDA_INFO"
	.sectionflags	@""
	.align	4


	//----- nvinfo : EIATTR_CUDA_API_VERSION
	.align		4
        /*0000*/ 	.byte	0x04, 0x37
        /*0002*/ 	.short	(.L_8 - .L_7)
.L_7:
        /*0004*/ 	.word	0x00000082


	//----- nvinfo : EIATTR_SPARSE_MMA_MASK
	.align		4
.L_8:
        /*0008*/ 	.byte	0x03, 0x50
        /*000a*/ 	.short	0x0000


	//----- nvinfo : EIATTR_MAXREG_COUNT
	.align		4
        /*000c*/ 	.byte	0x03, 0x1b
        /*000e*/ 	.short	0x00ff


	//----- nvinfo : EIATTR_EXTERNS
	.align		4
        /*0010*/ 	.byte	0x04, 0x0f
        /*0012*/ 	.short	(.L_10 - .L_9)


	//   ....[0]....
	.align		4
.L_9:
        /*0014*/ 	.word	index@(vprintf)


	//----- nvinfo : EIATTR_MERCURY_ISA_VERSION
	.align		4
.L_10:
        /*0018*/ 	.byte	0x03, 0x5f
        /*001a*/ 	.short	0x0101


	//----- nvinfo : EIATTR_VRC_CTA_INIT_COUNT
	.align		4
        /*001c*/ 	.byte	0x02, 0x4a
	.zero		1
	.zero		1


	//----- nvinfo : EIATTR_SYSCALL_OFFSETS
	.align		4
        /*0020*/ 	.byte	0x04, 0x46
        /*0022*/ 	.short	(.L_12 - .L_11)


	//   ....[0]....
.L_11:
        /*0024*/ 	.word	0x000000e0


	//----- nvinfo : EIATTR_EXIT_INSTR_OFFSETS
	.align		4
.L_12:
        /*0028*/ 	.byte	0x04, 0x1c
        /*002a*/ 	.short	(.L_14 - .L_13)


	//   ....[0]....
.L_13:
        /*002c*/ 	.word	0x000000f0


	//----- nvinfo : EIATTR_SW_WAR
	.align		4
.L_14:
        /*0030*/ 	.byte	0x04, 0x36
        /*0032*/ 	.short	(.L_16 - .L_15)
.L_15:
        /*0034*/ 	.word	0x00000008
.L_16:


//--------------------- .nv.callgraph             --------------------------
	.section	.nv.callgraph,"",@"SHT_CUDA_CALLGRAPH"
	.align	4
	.sectionentsize	8
	.align		4
        /*0000*/ 	.word	0x00000000
	.align		4
        /*0004*/ 	.word	0xffffffff
	.align		4
        /*0008*/ 	.word	index@(_Z14hello_from_gpuv)
	.align		4
        /*000c*/ 	.word	index@(vprintf)
	.align		4
        /*0010*/ 	.word	0x00000000
	.align		4
        /*0014*/ 	.word	0xfffffffe
	.align		4
        /*0018*/ 	.word	0x00000000
	.align		4
        /*001c*/ 	.word	0xfffffffd
	.align		4
        /*0020*/ 	.word	0x00000000
	.align		4
        /*0024*/ 	.word	0xfffffffc


//--------------------- .nv.constant4             --------------------------
	.section	.nv.constant4,"a",@progbits
	.align	8
	.align		8
.nv.constant4:
        /*0000*/ 	.dword	vprintf
	.align		8
        /*0008*/ 	.dword	$str


//--------------------- .text._Z14hello_from_gpuv --------------------------
	.section	.text._Z14hello_from_gpuv,"ax",@progbits
	.align	128
        .global         _Z14hello_from_gpuv
        .type           _Z14hello_from_gpuv,@function
        .size           _Z14hello_from_gpuv,(.L_x_2 - _Z14hello_from_gpuv)
        .other          _Z14hello_from_gpuv,@"STO_CUDA_ENTRY STV_DEFAULT"
_Z14hello_from_gpuv:
.text._Z14hello_from_gpuv:
[----:B------:R-:W0:Y:S01]  /*0000*/  LDC R1, c[0x0][0x37c] ;  /* 0x0000df00ff017b82 */ /* 0x000e220000000800 */
[----:B------:R-:W1:Y:S01]  /*0010*/  S2R R8, SR_TID.X ;  /* 0x0000000000087919 */ /* 0x000e620000002100 */
[----:B0-----:R-:W-:Y:S01]  /*0020*/  VIADD R1, R1, 0xfffffff8 ;  /* 0xfffffff801017836 */ /* 0x001fe20000000000 */
[----:B------:R-:W-:Y:S01]  /*0030*/  MOV R0, 0x0 ;  /* 0x0000000000007802 */ /* 0x000fe20000000f00 */
[----:B------:R-:W0:Y:S04]  /*0040*/  LDCU UR4, c[0x0][0x2f8] ;  /* 0x00005f00ff0477ac */ /* 0x000e280008000800 */
[----:B------:R2:W3:Y:S01]  /*0050*/  LDC.64 R2, c[0x4][R0] ;  /* 0x0100000000027b82 */ /* 0x0004e20000000a00 */
[----:B------:R-:W4:Y:S01]  /*0060*/  LDCU.64 UR6, c[0x4][0x8] ;  /* 0x01000100ff0677ac */ /* 0x000f220008000a00 */
[----:B------:R-:W5:Y:S01]  /*0070*/  LDCU UR5, c[0x0][0x2fc] ;  /* 0x00005f80ff0577ac */ /* 0x000f620008000800 */
[----:B0-----:R-:W-:Y:S01]  /*0080*/  IADD3 R6, P0, PT, R1, UR4, RZ ;  /* 0x0000000401067c10 */ /* 0x001fe2000ff1e0ff */
[----:B----4-:R-:W-:Y:S01]  /*0090*/  IMAD.U32 R4, RZ, RZ, UR6 ;  /* 0x00000006ff047e24 */ /* 0x010fe2000f8e00ff */
[----:B------:R-:W-:-:S03]  /*00a0*/  MOV R5, UR7 ;  /* 0x0000000700057c02 */ /* 0x000fc60008000f00 */
[----:B-----5:R-:W-:Y:S01]  /*00b0*/  IMAD.X R7, RZ, RZ, UR5, P0 ;  /* 0x00000005ff077e24 */ /* 0x020fe200080e06ff */
[----:B-1----:R2:W-:Y:S07]  /*00c0*/  STL [R1], R8 ;  /* 0x0000000801007387 */ /* 0x0025ee0000100800 */
[----:B------:R-:W-:-:S07]  /*00d0*/  LEPC R20, `(.L_x_0) ;  /* 0x000000001014794e */ /* 0x000fce0000000000 */
[----:B--23--:R-:W-:Y:S05]  /*00e0*/  CALL.ABS.NOINC R2 ;  /* 0x0000000002007343 */ /* 0x00cfea0003c00000 */
.L_x_0:
[----:B------:R-:W-:Y:S05]  /*00f0*/  EXIT ;  /* 0x000000000000794d */ /* 0x000fea0003800000 */
.L_x_1:
[----:B------:R-:W-:-:S00]  /*0100*/  BRA `(.L_x_1) ;  /* 0xfffffffc00fc7947 */ /* 0x000fc0000383ffff */
[----:B------:R-:W-:-:S00]  /*0110*/  NOP ;  /* 0x0000000000007918 */ /* 0x000fc00000000000 */
        /* <DEDUP_REMOVED lines=14> */
.L_x_2:


//--------------------- .nv.global.init           --------------------------
	.section	.nv.global.init,"aw",@progbits
.nv.global.init:
	.type		$str,@object
	.size		$str,(.L_0 - $str)
$str:
        /*0000*/ 	.byte	0x48, 0x65, 0x6c, 0x6c, 0x6f, 0x20, 0x66, 0x72, 0x6f, 0x6d, 0x20, 0x47, 0x50, 0x55, 0x20, 0x74
        /*0010*/ 	.byte	0x68, 0x72, 0x65, 0x61, 0x64, 0x20, 0x25, 0x64, 0x21, 0x0a, 0x00
.L_0:


//--------------------- .nv.shared.reserved.0     --------------------------
	.section	.nv.shared.reserved.0,"aw",@nobits
	.weak		__nv_reservedSMEM_offset_0_alias
	.size		__nv_reservedSMEM_offset_0_alias, 0, 64
	.other		__nv_reservedSMEM_offset_0_alias,@"STO_CUDA_RESERVED_SHARED STV_DEFAULT"
__nv_reservedSMEM_offset_0_alias:
	.zero		0
	.zero		64


//--------------------- .nv.constant0._Z14hello_from_gpuv --------------------------
	.section	.nv.constant0._Z14hello_from_gpuv,"a",@progbits
	.sectionflags	@""
	.align	4
.nv.constant0._Z14hello_from_gpuv:
	.zero		896


//--------------------- SYMBOLS --------------------------

	.type		.nv.reservedSmem.offset0,@object
	.size		.nv.reservedSmem.offset0,0x4
	.type		vprintf,@function
